//
// Generated by NVIDIA NVVM Compiler
//
// Compiler Build ID: CL-36424714
// Cuda compilation tools, release 13.0, V13.0.88
// Based on NVVM 20.0.0
//

.version 9.0
.target sm_100
.address_size 64

	// .globl	_ZN3cub18CUB_300001_SM_10006detail11EmptyKernelIvEEvv
.global .align 1 .b8 _ZN41_INTERNAL_7a021579_4_k_cu_49cd1a2b_3056004cuda3std3__45__cpo5beginE[1];
.global .align 1 .b8 _ZN41_INTERNAL_7a021579_4_k_cu_49cd1a2b_3056004cuda3std3__45__cpo3endE[1];
.global .align 1 .b8 _ZN41_INTERNAL_7a021579_4_k_cu_49cd1a2b_3056004cuda3std3__45__cpo6cbeginE[1];
.global .align 1 .b8 _ZN41_INTERNAL_7a021579_4_k_cu_49cd1a2b_3056004cuda3std3__45__cpo4cendE[1];
.global .align 1 .b8 _ZN41_INTERNAL_7a021579_4_k_cu_49cd1a2b_3056004cuda3std3__45__cpo6rbeginE[1];
.global .align 1 .b8 _ZN41_INTERNAL_7a021579_4_k_cu_49cd1a2b_3056004cuda3std3__45__cpo4rendE[1];
.global .align 1 .b8 _ZN41_INTERNAL_7a021579_4_k_cu_49cd1a2b_3056004cuda3std3__45__cpo7crbeginE[1];
.global .align 1 .b8 _ZN41_INTERNAL_7a021579_4_k_cu_49cd1a2b_3056004cuda3std3__45__cpo5crendE[1];
.global .align 1 .b8 _ZN41_INTERNAL_7a021579_4_k_cu_49cd1a2b_3056004cuda3std3__443_GLOBAL__N__7a021579_4_k_cu_49cd1a2b_3056006ignoreE[1];
.global .align 1 .b8 _ZN41_INTERNAL_7a021579_4_k_cu_49cd1a2b_3056004cuda3std3__419piecewise_constructE[1];
.global .align 1 .b8 _ZN41_INTERNAL_7a021579_4_k_cu_49cd1a2b_3056004cuda3std3__48in_placeE[1];
.global .align 1 .b8 _ZN41_INTERNAL_7a021579_4_k_cu_49cd1a2b_3056004cuda3std3__420unreachable_sentinelE[1];
.global .align 1 .b8 _ZN41_INTERNAL_7a021579_4_k_cu_49cd1a2b_3056004cuda3std3__47nulloptE[1];
.global .align 1 .b8 _ZN41_INTERNAL_7a021579_4_k_cu_49cd1a2b_3056004cuda3std3__48unexpectE[1];
.global .align 1 .b8 _ZN41_INTERNAL_7a021579_4_k_cu_49cd1a2b_3056004cuda3std6ranges3__45__cpo4swapE[1];
.global .align 1 .b8 _ZN41_INTERNAL_7a021579_4_k_cu_49cd1a2b_3056004cuda3std6ranges3__45__cpo9iter_moveE[1];
.global .align 1 .b8 _ZN41_INTERNAL_7a021579_4_k_cu_49cd1a2b_3056004cuda3std6ranges3__45__cpo5beginE[1];
.global .align 1 .b8 _ZN41_INTERNAL_7a021579_4_k_cu_49cd1a2b_3056004cuda3std6ranges3__45__cpo3endE[1];
.global .align 1 .b8 _ZN41_INTERNAL_7a021579_4_k_cu_49cd1a2b_3056004cuda3std6ranges3__45__cpo6cbeginE[1];
.global .align 1 .b8 _ZN41_INTERNAL_7a021579_4_k_cu_49cd1a2b_3056004cuda3std6ranges3__45__cpo4cendE[1];
.global .align 1 .b8 _ZN41_INTERNAL_7a021579_4_k_cu_49cd1a2b_3056004cuda3std6ranges3__45__cpo7advanceE[1];
.global .align 1 .b8 _ZN41_INTERNAL_7a021579_4_k_cu_49cd1a2b_3056004cuda3std6ranges3__45__cpo9iter_swapE[1];
.global .align 1 .b8 _ZN41_INTERNAL_7a021579_4_k_cu_49cd1a2b_3056004cuda3std6ranges3__45__cpo4nextE[1];
.global .align 1 .b8 _ZN41_INTERNAL_7a021579_4_k_cu_49cd1a2b_3056004cuda3std6ranges3__45__cpo4prevE[1];
.global .align 1 .b8 _ZN41_INTERNAL_7a021579_4_k_cu_49cd1a2b_3056004cuda3std6ranges3__45__cpo4dataE[1];
.global .align 1 .b8 _ZN41_INTERNAL_7a021579_4_k_cu_49cd1a2b_3056004cuda3std6ranges3__45__cpo5cdataE[1];
.global .align 1 .b8 _ZN41_INTERNAL_7a021579_4_k_cu_49cd1a2b_3056004cuda3std6ranges3__45__cpo4sizeE[1];
.global .align 1 .b8 _ZN41_INTERNAL_7a021579_4_k_cu_49cd1a2b_3056004cuda3std6ranges3__45__cpo5ssizeE[1];
.global .align 1 .b8 _ZN41_INTERNAL_7a021579_4_k_cu_49cd1a2b_3056004cuda3std6ranges3__45__cpo8distanceE[1];
.global .align 1 .b8 _ZN41_INTERNAL_7a021579_4_k_cu_49cd1a2b_3056006thrust24THRUST_300001_SM_1000_NS8cuda_cub3parE[1];
.global .align 1 .b8 _ZN41_INTERNAL_7a021579_4_k_cu_49cd1a2b_3056006thrust24THRUST_300001_SM_1000_NS8cuda_cub10par_nosyncE[1];
.global .align 1 .b8 _ZN41_INTERNAL_7a021579_4_k_cu_49cd1a2b_3056006thrust24THRUST_300001_SM_1000_NS6system6detail10sequential3seqE[1];
.global .align 1 .b8 _ZN41_INTERNAL_7a021579_4_k_cu_49cd1a2b_3056006thrust24THRUST_300001_SM_1000_NS12placeholders2_1E[1];
.global .align 1 .b8 _ZN41_INTERNAL_7a021579_4_k_cu_49cd1a2b_3056006thrust24THRUST_300001_SM_1000_NS12placeholders2_2E[1];
.global .align 1 .b8 _ZN41_INTERNAL_7a021579_4_k_cu_49cd1a2b_3056006thrust24THRUST_300001_SM_1000_NS12placeholders2_3E[1];
.global .align 1 .b8 _ZN41_INTERNAL_7a021579_4_k_cu_49cd1a2b_3056006thrust24THRUST_300001_SM_1000_NS12placeholders2_4E[1];
.global .align 1 .b8 _ZN41_INTERNAL_7a021579_4_k_cu_49cd1a2b_3056006thrust24THRUST_300001_SM_1000_NS12placeholders2_5E[1];
.global .align 1 .b8 _ZN41_INTERNAL_7a021579_4_k_cu_49cd1a2b_3056006thrust24THRUST_300001_SM_1000_NS12placeholders2_6E[1];
.global .align 1 .b8 _ZN41_INTERNAL_7a021579_4_k_cu_49cd1a2b_3056006thrust24THRUST_300001_SM_1000_NS12placeholders2_7E[1];
.global .align 1 .b8 _ZN41_INTERNAL_7a021579_4_k_cu_49cd1a2b_3056006thrust24THRUST_300001_SM_1000_NS12placeholders2_8E[1];
.global .align 1 .b8 _ZN41_INTERNAL_7a021579_4_k_cu_49cd1a2b_3056006thrust24THRUST_300001_SM_1000_NS12placeholders2_9E[1];
.global .align 1 .b8 _ZN41_INTERNAL_7a021579_4_k_cu_49cd1a2b_3056006thrust24THRUST_300001_SM_1000_NS12placeholders3_10E[1];
.global .align 1 .b8 _ZN41_INTERNAL_7a021579_4_k_cu_49cd1a2b_3056006thrust24THRUST_300001_SM_1000_NS3seqE[1];

.visible .entry _ZN3cub18CUB_300001_SM_10006detail11EmptyKernelIvEEvv()
{


	ret;

}


// ===== COMPILED SASS (sm_100) =====

	.target	sm_100

	.elftype	@"ET_EXEC"


//--------------------- .note.nv.tkinfo           --------------------------
	.section	.note.nv.tkinfo,"",@"SHT_NOTE"
	.sectionflags	@"SHF_NOTE_NV_TKINFO"
	.tkinfo
        /*0018*/ 	.word	0x00000002
        /*0030*/ 	.string	""
        /*0030*/ 	.string	"ptxas"
        /*0030*/ 	.string	"Cuda compilation tools, release 13.0, V13.0.88"
        /*0030*/ 	.string	"Build cuda_13.0.r13.0/compiler.36424714_0"
        /*0030*/ 	.string	"-arch sm_100 -m 64 "



//--------------------- .note.nv.cuinfo           --------------------------
	.section	.note.nv.cuinfo,"",@"SHT_NOTE"
	.sectionflags	@"SHF_NOTE_NV_CUINFO"
        /*0018*/ 	.short	0x0002
        /*001a*/ 	.short	0x0064
        /*001c*/ 	.short	0x0082
	.zero		2


//--------------------- .nv.info                  --------------------------
	.section	.nv.info,"",@"SHT_CUDA_INFO"
	.align	4


	//----- nvinfo : EIATTR_REGCOUNT
	.align		4
        /*0000*/ 	.byte	0x04, 0x2f
        /*0002*/ 	.short	(.L_44 - .L_43)
	.align		4
.L_43:
        /*0004*/ 	.word	index@(_ZN3cub18CUB_300001_SM_10006detail11EmptyKernelIvEEvv)
        /*0008*/ 	.word	0x00000004


	//----- nvinfo : EIATTR_FRAME_SIZE
	.align		4
.L_44:
        /*000c*/ 	.byte	0x04, 0x11
        /*000e*/ 	.short	(.L_46 - .L_45)
	.align		4
.L_45:
        /*0010*/ 	.word	index@(_ZN3cub18CUB_300001_SM_10006detail11EmptyKernelIvEEvv)
        /*0014*/ 	.word	0x00000000


	//----- nvinfo : EIATTR_MIN_STACK_SIZE
	.align		4
.L_46:
        /*0018*/ 	.byte	0x04, 0x12
        /*001a*/ 	.short	(.L_48 - .L_47)
	.align		4
.L_47:
        /*001c*/ 	.word	index@(_ZN3cub18CUB_300001_SM_10006detail11EmptyKernelIvEEvv)
        /*0020*/ 	.word	0x00000000
.L_48:


//--------------------- .nv.compat                --------------------------
	.section	.nv.compat,"",@"SHT_CUDA_COMPAT_INFO"
	.align	4
        /*0000*/ 	.byte	0x02, 0x09, 0x00, 0x00, 0x02, 0x02, 0x01, 0x00, 0x02, 0x05, 0x05, 0x00, 0x03, 0x07, 0x01, 0x01
        /*0010*/ 	.byte	0x02, 0x03, 0x00, 0x00, 0x02, 0x06, 0x01, 0x00, 0x04, 0x0b, 0x08, 0x00, 0x09, 0x00, 0x00, 0x00
        /*0020*/ 	.byte	0x00, 0x00, 0x00, 0x00


//--------------------- .nv.info._ZN3cub18CUB_300001_SM_10006detail11EmptyKernelIvEEvv --------------------------
	.section	.nv.info._ZN3cub18CUB_300001_SM_10006detail11EmptyKernelIvEEvv,"",@"SHT_CUDA_INFO"
	.sectionflags	@""
	.align	4


	//----- nvinfo : EIATTR_CUDA_API_VERSION
	.align		4
        /*0000*/ 	.byte	0x04, 0x37
        /*0002*/ 	.short	(.L_50 - .L_49)
.L_49:
        /*0004*/ 	.word	0x00000082


	//----- nvinfo : EIATTR_SPARSE_MMA_MASK
	.align		4
.L_50:
        /*0008*/ 	.byte	0x03, 0x50
        /*000a*/ 	.short	0x0000


	//----- nvinfo : EIATTR_MAXREG_COUNT
	.align		4
        /*000c*/ 	.byte	0x03, 0x1b
        /*000e*/ 	.short	0x00ff


	//----- nvinfo : EIATTR_MERCURY_ISA_VERSION
	.align		4
        /*0010*/ 	.byte	0x03, 0x5f
        /*0012*/ 	.short	0x0101


	//----- nvinfo : EIATTR_VRC_CTA_INIT_COUNT
	.align		4
        /*0014*/ 	.byte	0x02, 0x4a
	.zero		1
	.zero		1


	//----- nvinfo : EIATTR_EXIT_INSTR_OFFSETS
	.align		4
        /*0018*/ 	.byte	0x04, 0x1c
        /*001a*/ 	.short	(.L_52 - .L_51)


	//   ....[0]....
.L_51:
        /*001c*/ 	.word	0x00000010


	//----- nvinfo : EIATTR_SW_WAR
	.align		4
.L_52:
        /*0020*/ 	.byte	0x04, 0x36
        /*0022*/ 	.short	(.L_54 - .L_53)
.L_53:
        /*0024*/ 	.word	0x00000008
.L_54:


//--------------------- .nv.callgraph             --------------------------
	.section	.nv.callgraph,"",@"SHT_CUDA_CALLGRAPH"
	.align	4
	.sectionentsize	8
	.align		4
        /*0000*/ 	.word	0x00000000
	.align		4
        /*0004*/ 	.word	0xffffffff
	.align		4
        /*0008*/ 	.word	0x00000000
	.align		4
        /*000c*/ 	.word	0xfffffffe
	.align		4
        /*0010*/ 	.word	0x00000000
	.align		4
        /*0014*/ 	.word	0xfffffffd
	.align		4
        /*0018*/ 	.word	0x00000000
	.align		4
        /*001c*/ 	.word	0xfffffffc


//--------------------- .nv.constant4             --------------------------
	.section	.nv.constant4,"a",@progbits
	.align	8
	.align		8
.nv.constant4:
        /*0000*/ 	.dword	_ZN41_INTERNAL_7a021579_4_k_cu_49cd1a2b_3060284cuda3std3__45__cpo5beginE
	.align		8
        /*0008*/ 	.dword	_ZN41_INTERNAL_7a021579_4_k_cu_49cd1a2b_3060284cuda3std3__45__cpo3endE
	.align		8
        /*0010*/ 	.dword	_ZN41_INTERNAL_7a021579_4_k_cu_49cd1a2b_3060284cuda3std3__45__cpo6cbeginE
	.align		8
        /*0018*/ 	.dword	_ZN41_INTERNAL_7a021579_4_k_cu_49cd1a2b_3060284cuda3std3__45__cpo4cendE
	.align		8
        /*0020*/ 	.dword	_ZN41_INTERNAL_7a021579_4_k_cu_49cd1a2b_3060284cuda3std3__45__cpo6rbeginE
	.align		8
        /*0028*/ 	.dword	_ZN41_INTERNAL_7a021579_4_k_cu_49cd1a2b_3060284cuda3std3__45__cpo4rendE
	.align		8
        /*0030*/ 	.dword	_ZN41_INTERNAL_7a021579_4_k_cu_49cd1a2b_3060284cuda3std3__45__cpo7crbeginE
	.align		8
        /*0038*/ 	.dword	_ZN41_INTERNAL_7a021579_4_k_cu_49cd1a2b_3060284cuda3std3__45__cpo5crendE
	.align		8
        /*0040*/ 	.dword	_ZN41_INTERNAL_7a021579_4_k_cu_49cd1a2b_3060284cuda3std3__443_GLOBAL__N__7a021579_4_k_cu_49cd1a2b_3060286ignoreE
	.align		8
        /*0048*/ 	.dword	_ZN41_INTERNAL_7a021579_4_k_cu_49cd1a2b_3060284cuda3std3__419piecewise_constructE
	.align		8
        /*0050*/ 	.dword	_ZN41_INTERNAL_7a021579_4_k_cu_49cd1a2b_3060284cuda3std3__48in_placeE
	.align		8
        /*0058*/ 	.dword	_ZN41_INTERNAL_7a021579_4_k_cu_49cd1a2b_3060284cuda3std3__420unreachable_sentinelE
	.align		8
        /*0060*/ 	.dword	_ZN41_INTERNAL_7a021579_4_k_cu_49cd1a2b_3060284cuda3std3__47nulloptE
	.align		8
        /*0068*/ 	.dword	_ZN41_INTERNAL_7a021579_4_k_cu_49cd1a2b_3060284cuda3std3__48unexpectE
	.align		8
        /*0070*/ 	.dword	_ZN41_INTERNAL_7a021579_4_k_cu_49cd1a2b_3060284cuda3std6ranges3__45__cpo4swapE
	.align		8
        /*0078*/ 	.dword	_ZN41_INTERNAL_7a021579_4_k_cu_49cd1a2b_3060284cuda3std6ranges3__45__cpo9iter_moveE
	.align		8
        /*0080*/ 	.dword	_ZN41_INTERNAL_7a021579_4_k_cu_49cd1a2b_3060284cuda3std6ranges3__45__cpo5beginE
	.align		8
        /*0088*/ 	.dword	_ZN41_INTERNAL_7a021579_4_k_cu_49cd1a2b_3060284cuda3std6ranges3__45__cpo3endE
	.align		8
        /*0090*/ 	.dword	_ZN41_INTERNAL_7a021579_4_k_cu_49cd1a2b_3060284cuda3std6ranges3__45__cpo6cbeginE
	.align		8
        /*0098*/ 	.dword	_ZN41_INTERNAL_7a021579_4_k_cu_49cd1a2b_3060284cuda3std6ranges3__45__cpo4cendE
	.align		8
        /*00a0*/ 	.dword	_ZN41_INTERNAL_7a021579_4_k_cu_49cd1a2b_3060284cuda3std6ranges3__45__cpo7advanceE
	.align		8
        /*00a8*/ 	.dword	_ZN41_INTERNAL_7a021579_4_k_cu_49cd1a2b_3060284cuda3std6ranges3__45__cpo9iter_swapE
	.align		8
        /*00b0*/ 	.dword	_ZN41_INTERNAL_7a021579_4_k_cu_49cd1a2b_3060284cuda3std6ranges3__45__cpo4nextE
	.align		8
        /*00b8*/ 	.dword	_ZN41_INTERNAL_7a021579_4_k_cu_49cd1a2b_3060284cuda3std6ranges3__45__cpo4prevE
	.align		8
        /*00c0*/ 	.dword	_ZN41_INTERNAL_7a021579_4_k_cu_49cd1a2b_3060284cuda3std6ranges3__45__cpo4dataE
	.align		8
        /*00c8*/ 	.dword	_ZN41_INTERNAL_7a021579_4_k_cu_49cd1a2b_3060284cuda3std6ranges3__45__cpo5cdataE
	.align		8
        /*00d0*/ 	.dword	_ZN41_INTERNAL_7a021579_4_k_cu_49cd1a2b_3060284cuda3std6ranges3__45__cpo4sizeE
	.align		8
        /*00d8*/ 	.dword	_ZN41_INTERNAL_7a021579_4_k_cu_49cd1a2b_3060284cuda3std6ranges3__45__cpo5ssizeE
	.align		8
        /*00e0*/ 	.dword	_ZN41_INTERNAL_7a021579_4_k_cu_49cd1a2b_3060284cuda3std6ranges3__45__cpo8distanceE
	.align		8
        /*00e8*/ 	.dword	_ZN41_INTERNAL_7a021579_4_k_cu_49cd1a2b_3060286thrust24THRUST_300001_SM_1000_NS8cuda_cub3parE
	.align		8
        /*00f0*/ 	.dword	_ZN41_INTERNAL_7a021579_4_k_cu_49cd1a2b_3060286thrust24THRUST_300001_SM_1000_NS8cuda_cub10par_nosyncE
	.align		8
        /*00f8*/ 	.dword	_ZN41_INTERNAL_7a021579_4_k_cu_49cd1a2b_3060286thrust24THRUST_300001_SM_1000_NS6system6detail10sequential3seqE
	.align		8
        /*0100*/ 	.dword	_ZN41_INTERNAL_7a021579_4_k_cu_49cd1a2b_3060286thrust24THRUST_300001_SM_1000_NS12placeholders2_1E
	.align		8
        /*0108*/ 	.dword	_ZN41_INTERNAL_7a021579_4_k_cu_49cd1a2b_3060286thrust24THRUST_300001_SM_1000_NS12placeholders2_2E
	.align		8
        /*0110*/ 	.dword	_ZN41_INTERNAL_7a021579_4_k_cu_49cd1a2b_3060286thrust24THRUST_300001_SM_1000_NS12placeholders2_3E
	.align		8
        /*0118*/ 	.dword	_ZN41_INTERNAL_7a021579_4_k_cu_49cd1a2b_3060286thrust24THRUST_300001_SM_1000_NS12placeholders2_4E
	.align		8
        /*0120*/ 	.dword	_ZN41_INTERNAL_7a021579_4_k_cu_49cd1a2b_3060286thrust24THRUST_300001_SM_1000_NS12placeholders2_5E
	.align		8
        /*0128*/ 	.dword	_ZN41_INTERNAL_7a021579_4_k_cu_49cd1a2b_3060286thrust24THRUST_300001_SM_1000_NS12placeholders2_6E
	.align		8
        /*0130*/ 	.dword	_ZN41_INTERNAL_7a021579_4_k_cu_49cd1a2b_3060286thrust24THRUST_300001_SM_1000_NS12placeholders2_7E
	.align		8
        /*0138*/ 	.dword	_ZN41_INTERNAL_7a021579_4_k_cu_49cd1a2b_3060286thrust24THRUST_300001_SM_1000_NS12placeholders2_8E
	.align		8
        /*0140*/ 	.dword	_ZN41_INTERNAL_7a021579_4_k_cu_49cd1a2b_3060286thrust24THRUST_300001_SM_1000_NS12placeholders2_9E
	.align		8
        /*0148*/ 	.dword	_ZN41_INTERNAL_7a021579_4_k_cu_49cd1a2b_3060286thrust24THRUST_300001_SM_1000_NS12placeholders3_10E
	.align		8
        /*0150*/ 	.dword	_ZN41_INTERNAL_7a021579_4_k_cu_49cd1a2b_3060286thrust24THRUST_300001_SM_1000_NS3seqE


//--------------------- .text._ZN3cub18CUB_300001_SM_10006detail11EmptyKernelIvEEvv --------------------------
	.section	.text._ZN3cub18CUB_300001_SM_10006detail11EmptyKernelIvEEvv,"ax",@progbits
	.align	128
        .global         _ZN3cub18CUB_300001_SM_10006detail11EmptyKernelIvEEvv
        .type           _ZN3cub18CUB_300001_SM_10006detail11EmptyKernelIvEEvv,@function
        .size           _ZN3cub18CUB_300001_SM_10006detail11EmptyKernelIvEEvv,(.L_x_1 - _ZN3cub18CUB_300001_SM_10006detail11EmptyKernelIvEEvv)
        .other          _ZN3cub18CUB_300001_SM_10006detail11EmptyKernelIvEEvv,@"STO_CUDA_ENTRY STV_DEFAULT"
_ZN3cub18CUB_300001_SM_10006detail11EmptyKernelIvEEvv:
.text._ZN3cub18CUB_300001_SM_10006detail11EmptyKernelIvEEvv:
[----:B------:R-:W-:Y:S01]  /*0000*/  LDC R1, c[0x0][0x37c] ;  /* 0x0000df00ff017b82 */ /* 0x000fe20000000800 */
[----:B------:R-:W-:Y:S05]  /*0010*/  EXIT ;  /* 0x000000000000794d */ /* 0x000fea0003800000 */
.L_x_0:
[----:B------:R-:W-:-:S00]  /*0020*/  BRA `(.L_x_0) ;  /* 0xfffffffc00fc7947 */ /* 0x000fc0000383ffff */
[----:B------:R-:W-:-:S00]  /*0030*/  NOP ;  /* 0x0000000000007918 */ /* 0x000fc00000000000 */
        /* <DEDUP_REMOVED lines=12> */
.L_x_1:


//--------------------- .nv.shared.reserved.0     --------------------------
	.section	.nv.shared.reserved.0,"aw",@nobits
	.weak		__nv_reservedSMEM_offset_0_alias
	.size		__nv_reservedSMEM_offset_0_alias, 0, 64
	.other		__nv_reservedSMEM_offset_0_alias,@"STO_CUDA_RESERVED_SHARED STV_DEFAULT"
__nv_reservedSMEM_offset_0_alias:
	.zero		0
	.zero		64


//--------------------- .nv.global                --------------------------
	.section	.nv.global,"aw",@nobits
.nv.global:
	.type		_ZN41_INTERNAL_7a021579_4_k_cu_49cd1a2b_3060286thrust24THRUST_300001_SM_1000_NS3seqE,@object
	.size		_ZN41_INTERNAL_7a021579_4_k_cu_49cd1a2b_3060286thrust24THRUST_300001_SM_1000_NS3seqE,(_ZN41_INTERNAL_7a021579_4_k_cu_49cd1a2b_3060284cuda3std3__48in_placeE - _ZN41_INTERNAL_7a021579_4_k_cu_49cd1a2b_3060286thrust24THRUST_300001_SM_1000_NS3seqE)
_ZN41_INTERNAL_7a021579_4_k_cu_49cd1a2b_3060286thrust24THRUST_300001_SM_1000_NS3seqE:
	.zero		1
	.type		_ZN41_INTERNAL_7a021579_4_k_cu_49cd1a2b_3060284cuda3std3__48in_placeE,@object
	.size		_ZN41_INTERNAL_7a021579_4_k_cu_49cd1a2b_3060284cuda3std3__48in_placeE,(_ZN41_INTERNAL_7a021579_4_k_cu_49cd1a2b_3060284cuda3std6ranges3__45__cpo4sizeE - _ZN41_INTERNAL_7a021579_4_k_cu_49cd1a2b_3060284cuda3std3__48in_placeE)
_ZN41_INTERNAL_7a021579_4_k_cu_49cd1a2b_3060284cuda3std3__48in_placeE:
	.zero		1
	.type		_ZN41_INTERNAL_7a021579_4_k_cu_49cd1a2b_3060284cuda3std6ranges3__45__cpo4sizeE,@object
	.size		_ZN41_INTERNAL_7a021579_4_k_cu_49cd1a2b_3060284cuda3std6ranges3__45__cpo4sizeE,(_ZN41_INTERNAL_7a021579_4_k_cu_49cd1a2b_3060286thrust24THRUST_300001_SM_1000_NS12placeholders2_3E - _ZN41_INTERNAL_7a021579_4_k_cu_49cd1a2b_3060284cuda3std6ranges3__45__cpo4sizeE)
_ZN41_INTERNAL_7a021579_4_k_cu_49cd1a2b_3060284cuda3std6ranges3__45__cpo4sizeE:
	.zero		1
	.type		_ZN41_INTERNAL_7a021579_4_k_cu_49cd1a2b_3060286thrust24THRUST_300001_SM_1000_NS12placeholders2_3E,@object
	.size		_ZN41_INTERNAL_7a021579_4_k_cu_49cd1a2b_3060286thrust24THRUST_300001_SM_1000_NS12placeholders2_3E,(_ZN41_INTERNAL_7a021579_4_k_cu_49cd1a2b_3060284cuda3std3__45__cpo6cbeginE - _ZN41_INTERNAL_7a021579_4_k_cu_49cd1a2b_3060286thrust24THRUST_300001_SM_1000_NS12placeholders2_3E)
_ZN41_INTERNAL_7a021579_4_k_cu_49cd1a2b_3060286thrust24THRUST_300001_SM_1000_NS12placeholders2_3E:
	.zero		1
	.type		_ZN41_INTERNAL_7a021579_4_k_cu_49cd1a2b_3060284cuda3std3__45__cpo6cbeginE,@object
	.size		_ZN41_INTERNAL_7a021579_4_k_cu_49cd1a2b_3060284cuda3std3__45__cpo6cbeginE,(_ZN41_INTERNAL_7a021579_4_k_cu_49cd1a2b_3060284cuda3std6ranges3__45__cpo6cbeginE - _ZN41_INTERNAL_7a021579_4_k_cu_49cd1a2b_3060284cuda3std3__45__cpo6cbeginE)
_ZN41_INTERNAL_7a021579_4_k_cu_49cd1a2b_3060284cuda3std3__45__cpo6cbeginE:
	.zero		1
	.type		_ZN41_INTERNAL_7a021579_4_k_cu_49cd1a2b_3060284cuda3std6ranges3__45__cpo6cbeginE,@object
	.size		_ZN41_INTERNAL_7a021579_4_k_cu_49cd1a2b_3060284cuda3std6ranges3__45__cpo6cbeginE,(_ZN41_INTERNAL_7a021579_4_k_cu_49cd1a2b_3060286thrust24THRUST_300001_SM_1000_NS12placeholders2_7E - _ZN41_INTERNAL_7a021579_4_k_cu_49cd1a2b_3060284cuda3std6ranges3__45__cpo6cbeginE)
_ZN41_INTERNAL_7a021579_4_k_cu_49cd1a2b_3060284cuda3std6ranges3__45__cpo6cbeginE:
	.zero		1
	.type		_ZN41_INTERNAL_7a021579_4_k_cu_49cd1a2b_3060286thrust24THRUST_300001_SM_1000_NS12placeholders2_7E,@object
	.size		_ZN41_INTERNAL_7a021579_4_k_cu_49cd1a2b_3060286thrust24THRUST_300001_SM_1000_NS12placeholders2_7E,(_ZN41_INTERNAL_7a021579_4_k_cu_49cd1a2b_3060284cuda3std3__45__cpo7crbeginE - _ZN41_INTERNAL_7a021579_4_k_cu_49cd1a2b_3060286thrust24THRUST_300001_SM_1000_NS12placeholders2_7E)
_ZN41_INTERNAL_7a021579_4_k_cu_49cd1a2b_3060286thrust24THRUST_300001_SM_1000_NS12placeholders2_7E:
	.zero		1
	.type		_ZN41_INTERNAL_7a021579_4_k_cu_49cd1a2b_3060284cuda3std3__45__cpo7crbeginE,@object
	.size		_ZN41_INTERNAL_7a021579_4_k_cu_49cd1a2b_3060284cuda3std3__45__cpo7crbeginE,(_ZN41_INTERNAL_7a021579_4_k_cu_49cd1a2b_3060284cuda3std6ranges3__45__cpo4nextE - _ZN41_INTERNAL_7a021579_4_k_cu_49cd1a2b_3060284cuda3std3__45__cpo7crbeginE)
_ZN41_INTERNAL_7a021579_4_k_cu_49cd1a2b_3060284cuda3std3__45__cpo7crbeginE:
	.zero		1
	.type		_ZN41_INTERNAL_7a021579_4_k_cu_49cd1a2b_3060284cuda3std6ranges3__45__cpo4nextE,@object
	.size		_ZN41_INTERNAL_7a021579_4_k_cu_49cd1a2b_3060284cuda3std6ranges3__45__cpo4nextE,(_ZN41_INTERNAL_7a021579_4_k_cu_49cd1a2b_3060284cuda3std6ranges3__45__cpo4swapE - _ZN41_INTERNAL_7a021579_4_k_cu_49cd1a2b_3060284cuda3std6ranges3__45__cpo4nextE)
_ZN41_INTERNAL_7a021579_4_k_cu_49cd1a2b_3060284cuda3std6ranges3__45__cpo4nextE:
	.zero		1
	.type		_ZN41_INTERNAL_7a021579_4_k_cu_49cd1a2b_3060284cuda3std6ranges3__45__cpo4swapE,@object
	.size		_ZN41_INTERNAL_7a021579_4_k_cu_49cd1a2b_3060284cuda3std6ranges3__45__cpo4swapE,(_ZN41_INTERNAL_7a021579_4_k_cu_49cd1a2b_3060286thrust24THRUST_300001_SM_1000_NS8cuda_cub10par_nosyncE - _ZN41_INTERNAL_7a021579_4_k_cu_49cd1a2b_3060284cuda3std6ranges3__45__cpo4swapE)
_ZN41_INTERNAL_7a021579_4_k_cu_49cd1a2b_3060284cuda3std6ranges3__45__cpo4swapE:
	.zero		1
	.type		_ZN41_INTERNAL_7a021579_4_k_cu_49cd1a2b_3060286thrust24THRUST_300001_SM_1000_NS8cuda_cub10par_nosyncE,@object
	.size		_ZN41_INTERNAL_7a021579_4_k_cu_49cd1a2b_3060286thrust24THRUST_300001_SM_1000_NS8cuda_cub10par_nosyncE,(_ZN41_INTERNAL_7a021579_4_k_cu_49cd1a2b_3060286thrust24THRUST_300001_SM_1000_NS12placeholders2_9E - _ZN41_INTERNAL_7a021579_4_k_cu_49cd1a2b_3060286thrust24THRUST_300001_SM_1000_NS8cuda_cub10par_nosyncE)
_ZN41_INTERNAL_7a021579_4_k_cu_49cd1a2b_3060286thrust24THRUST_300001_SM_1000_NS8cuda_cub10par_nosyncE:
	.zero		1
	.type		_ZN41_INTERNAL_7a021579_4_k_cu_49cd1a2b_3060286thrust24THRUST_300001_SM_1000_NS12placeholders2_9E,@object
	.size		_ZN41_INTERNAL_7a021579_4_k_cu_49cd1a2b_3060286thrust24THRUST_300001_SM_1000_NS12placeholders2_9E,(_ZN41_INTERNAL_7a021579_4_k_cu_49cd1a2b_3060284cuda3std3__443_GLOBAL__N__7a021579_4_k_cu_49cd1a2b_3060286ignoreE - _ZN41_INTERNAL_7a021579_4_k_cu_49cd1a2b_3060286thrust24THRUST_300001_SM_1000_NS12placeholders2_9E)
_ZN41_INTERNAL_7a021579_4_k_cu_49cd1a2b_3060286thrust24THRUST_300001_SM_1000_NS12placeholders2_9E:
	.zero		1
	.type		_ZN41_INTERNAL_7a021579_4_k_cu_49cd1a2b_3060284cuda3std3__443_GLOBAL__N__7a021579_4_k_cu_49cd1a2b_3060286ignoreE,@object
	.size		_ZN41_INTERNAL_7a021579_4_k_cu_49cd1a2b_3060284cuda3std3__443_GLOBAL__N__7a021579_4_k_cu_49cd1a2b_3060286ignoreE,(_ZN41_INTERNAL_7a021579_4_k_cu_49cd1a2b_3060284cuda3std6ranges3__45__cpo4dataE - _ZN41_INTERNAL_7a021579_4_k_cu_49cd1a2b_3060284cuda3std3__443_GLOBAL__N__7a021579_4_k_cu_49cd1a2b_3060286ignoreE)
_ZN41_INTERNAL_7a021579_4_k_cu_49cd1a2b_3060284cuda3std3__443_GLOBAL__N__7a021579_4_k_cu_49cd1a2b_3060286ignoreE:
	.zero		1
	.type		_ZN41_INTERNAL_7a021579_4_k_cu_49cd1a2b_3060284cuda3std6ranges3__45__cpo4dataE,@object
	.size		_ZN41_INTERNAL_7a021579_4_k_cu_49cd1a2b_3060284cuda3std6ranges3__45__cpo4dataE,(_ZN41_INTERNAL_7a021579_4_k_cu_49cd1a2b_3060286thrust24THRUST_300001_SM_1000_NS12placeholders2_1E - _ZN41_INTERNAL_7a021579_4_k_cu_49cd1a2b_3060284cuda3std6ranges3__45__cpo4dataE)
_ZN41_INTERNAL_7a021579_4_k_cu_49cd1a2b_3060284cuda3std6ranges3__45__cpo4dataE:
	.zero		1
	.type		_ZN41_INTERNAL_7a021579_4_k_cu_49cd1a2b_3060286thrust24THRUST_300001_SM_1000_NS12placeholders2_1E,@object
	.size		_ZN41_INTERNAL_7a021579_4_k_cu_49cd1a2b_3060286thrust24THRUST_300001_SM_1000_NS12placeholders2_1E,(_ZN41_INTERNAL_7a021579_4_k_cu_49cd1a2b_3060284cuda3std3__45__cpo5beginE - _ZN41_INTERNAL_7a021579_4_k_cu_49cd1a2b_3060286thrust24THRUST_300001_SM_1000_NS12placeholders2_1E)
_ZN41_INTERNAL_7a021579_4_k_cu_49cd1a2b_3060286thrust24THRUST_300001_SM_1000_NS12placeholders2_1E:
	.zero		1
	.type		_ZN41_INTERNAL_7a021579_4_k_cu_49cd1a2b_3060284cuda3std3__45__cpo5beginE,@object
	.size		_ZN41_INTERNAL_7a021579_4_k_cu_49cd1a2b_3060284cuda3std3__45__cpo5beginE,(_ZN41_INTERNAL_7a021579_4_k_cu_49cd1a2b_3060284cuda3std6ranges3__45__cpo5beginE - _ZN41_INTERNAL_7a021579_4_k_cu_49cd1a2b_3060284cuda3std3__45__cpo5beginE)
_ZN41_INTERNAL_7a021579_4_k_cu_49cd1a2b_3060284cuda3std3__45__cpo5beginE:
	.zero		1
	.type		_ZN41_INTERNAL_7a021579_4_k_cu_49cd1a2b_3060284cuda3std6ranges3__45__cpo5beginE,@object
	.size		_ZN41_INTERNAL_7a021579_4_k_cu_49cd1a2b_3060284cuda3std6ranges3__45__cpo5beginE,(_ZN41_INTERNAL_7a021579_4_k_cu_49cd1a2b_3060286thrust24THRUST_300001_SM_1000_NS12placeholders2_5E - _ZN41_INTERNAL_7a021579_4_k_cu_49cd1a2b_3060284cuda3std6ranges3__45__cpo5beginE)
_ZN41_INTERNAL_7a021579_4_k_cu_49cd1a2b_3060284cuda3std6ranges3__45__cpo5beginE:
	.zero		1
	.type		_ZN41_INTERNAL_7a021579_4_k_cu_49cd1a2b_3060286thrust24THRUST_300001_SM_1000_NS12placeholders2_5E,@object
	.size		_ZN41_INTERNAL_7a021579_4_k_cu_49cd1a2b_3060286thrust24THRUST_300001_SM_1000_NS12placeholders2_5E,(_ZN41_INTERNAL_7a021579_4_k_cu_49cd1a2b_3060284cuda3std3__45__cpo6rbeginE - _ZN41_INTERNAL_7a021579_4_k_cu_49cd1a2b_3060286thrust24THRUST_300001_SM_1000_NS12placeholders2_5E)
_ZN41_INTERNAL_7a021579_4_k_cu_49cd1a2b_3060286thrust24THRUST_300001_SM_1000_NS12placeholders2_5E:
	.zero		1
	.type		_ZN41_INTERNAL_7a021579_4_k_cu_49cd1a2b_3060284cuda3std3__45__cpo6rbeginE,@object
	.size		_ZN41_INTERNAL_7a021579_4_k_cu_49cd1a2b_3060284cuda3std3__45__cpo6rbeginE,(_ZN41_INTERNAL_7a021579_4_k_cu_49cd1a2b_3060284cuda3std6ranges3__45__cpo7advanceE - _ZN41_INTERNAL_7a021579_4_k_cu_49cd1a2b_3060284cuda3std3__45__cpo6rbeginE)
_ZN41_INTERNAL_7a021579_4_k_cu_49cd1a2b_3060284cuda3std3__45__cpo6rbeginE:
	.zero		1
	.type		_ZN41_INTERNAL_7a021579_4_k_cu_49cd1a2b_3060284cuda3std6ranges3__45__cpo7advanceE,@object
	.size		_ZN41_INTERNAL_7a021579_4_k_cu_49cd1a2b_3060284cuda3std6ranges3__45__cpo7advanceE,(_ZN41_INTERNAL_7a021579_4_k_cu_49cd1a2b_3060284cuda3std3__47nulloptE - _ZN41_INTERNAL_7a021579_4_k_cu_49cd1a2b_3060284cuda3std6ranges3__45__cpo7advanceE)
_ZN41_INTERNAL_7a021579_4_k_cu_49cd1a2b_3060284cuda3std6ranges3__45__cpo7advanceE:
	.zero		1
	.type		_ZN41_INTERNAL_7a021579_4_k_cu_49cd1a2b_3060284cuda3std3__47nulloptE,@object
	.size		_ZN41_INTERNAL_7a021579_4_k_cu_49cd1a2b_3060284cuda3std3__47nulloptE,(_ZN41_INTERNAL_7a021579_4_k_cu_49cd1a2b_3060284cuda3std6ranges3__45__cpo8distanceE - _ZN41_INTERNAL_7a021579_4_k_cu_49cd1a2b_3060284cuda3std3__47nulloptE)
_ZN41_INTERNAL_7a021579_4_k_cu_49cd1a2b_3060284cuda3std3__47nulloptE:
	.zero		1
	.type		_ZN41_INTERNAL_7a021579_4_k_cu_49cd1a2b_3060284cuda3std6ranges3__45__cpo8distanceE,@object
	.size		_ZN41_INTERNAL_7a021579_4_k_cu_49cd1a2b_3060284cuda3std6ranges3__45__cpo8distanceE,(_ZN41_INTERNAL_7a021579_4_k_cu_49cd1a2b_3060286thrust24THRUST_300001_SM_1000_NS12placeholders3_10E - _ZN41_INTERNAL_7a021579_4_k_cu_49cd1a2b_3060284cuda3std6ranges3__45__cpo8distanceE)
_ZN41_INTERNAL_7a021579_4_k_cu_49cd1a2b_3060284cuda3std6ranges3__45__cpo8distanceE:
	.zero		1
	.type		_ZN41_INTERNAL_7a021579_4_k_cu_49cd1a2b_3060286thrust24THRUST_300001_SM_1000_NS12placeholders3_10E,@object
	.size		_ZN41_INTERNAL_7a021579_4_k_cu_49cd1a2b_3060286thrust24THRUST_300001_SM_1000_NS12placeholders3_10E,(_ZN41_INTERNAL_7a021579_4_k_cu_49cd1a2b_3060284cuda3std3__419piecewise_constructE - _ZN41_INTERNAL_7a021579_4_k_cu_49cd1a2b_3060286thrust24THRUST_300001_SM_1000_NS12placeholders3_10E)
_ZN41_INTERNAL_7a021579_4_k_cu_49cd1a2b_3060286thrust24THRUST_300001_SM_1000_NS12placeholders3_10E:
	.zero		1
	.type		_ZN41_INTERNAL_7a021579_4_k_cu_49cd1a2b_3060284cuda3std3__419piecewise_constructE,@object
	.size		_ZN41_INTERNAL_7a021579_4_k_cu_49cd1a2b_3060284cuda3std3__419piecewise_constructE,(_ZN41_INTERNAL_7a021579_4_k_cu_49cd1a2b_3060284cuda3std6ranges3__45__cpo5cdataE - _ZN41_INTERNAL_7a021579_4_k_cu_49cd1a2b_3060284cuda3std3__419piecewise_constructE)
_ZN41_INTERNAL_7a021579_4_k_cu_49cd1a2b_3060284cuda3std3__419piecewise_constructE:
	.zero		1
	.type		_ZN41_INTERNAL_7a021579_4_k_cu_49cd1a2b_3060284cuda3std6ranges3__45__cpo5cdataE,@object
	.size		_ZN41_INTERNAL_7a021579_4_k_cu_49cd1a2b_3060284cuda3std6ranges3__45__cpo5cdataE,(_ZN41_INTERNAL_7a021579_4_k_cu_49cd1a2b_3060286thrust24THRUST_300001_SM_1000_NS12placeholders2_2E - _ZN41_INTERNAL_7a021579_4_k_cu_49cd1a2b_3060284cuda3std6ranges3__45__cpo5cdataE)
_ZN41_INTERNAL_7a021579_4_k_cu_49cd1a2b_3060284cuda3std6ranges3__45__cpo5cdataE:
	.zero		1
	.type		_ZN41_INTERNAL_7a021579_4_k_cu_49cd1a2b_3060286thrust24THRUST_300001_SM_1000_NS12placeholders2_2E,@object
	.size		_ZN41_INTERNAL_7a021579_4_k_cu_49cd1a2b_3060286thrust24THRUST_300001_SM_1000_NS12placeholders2_2E,(_ZN41_INTERNAL_7a021579_4_k_cu_49cd1a2b_3060284cuda3std3__45__cpo3endE - _ZN41_INTERNAL_7a021579_4_k_cu_49cd1a2b_3060286thrust24THRUST_300001_SM_1000_NS12placeholders2_2E)
_ZN41_INTERNAL_7a021579_4_k_cu_49cd1a2b_3060286thrust24THRUST_300001_SM_1000_NS12placeholders2_2E:
	.zero		1
	.type		_ZN41_INTERNAL_7a021579_4_k_cu_49cd1a2b_3060284cuda3std3__45__cpo3endE,@object
	.size		_ZN41_INTERNAL_7a021579_4_k_cu_49cd1a2b_3060284cuda3std3__45__cpo3endE,(_ZN41_INTERNAL_7a021579_4_k_cu_49cd1a2b_3060284cuda3std6ranges3__45__cpo3endE - _ZN41_INTERNAL_7a021579_4_k_cu_49cd1a2b_3060284cuda3std3__45__cpo3endE)
_ZN41_INTERNAL_7a021579_4_k_cu_49cd1a2b_3060284cuda3std3__45__cpo3endE:
	.zero		1
	.type		_ZN41_INTERNAL_7a021579_4_k_cu_49cd1a2b_3060284cuda3std6ranges3__45__cpo3endE,@object
	.size		_ZN41_INTERNAL_7a021579_4_k_cu_49cd1a2b_3060284cuda3std6ranges3__45__cpo3endE,(_ZN41_INTERNAL_7a021579_4_k_cu_49cd1a2b_3060286thrust24THRUST_300001_SM_1000_NS12placeholders2_6E - _ZN41_INTERNAL_7a021579_4_k_cu_49cd1a2b_3060284cuda3std6ranges3__45__cpo3endE)
_ZN41_INTERNAL_7a021579_4_k_cu_49cd1a2b_3060284cuda3std6ranges3__45__cpo3endE:
	.zero		1
	.type		_ZN41_INTERNAL_7a021579_4_k_cu_49cd1a2b_3060286thrust24THRUST_300001_SM_1000_NS12placeholders2_6E,@object
	.size		_ZN41_INTERNAL_7a021579_4_k_cu_49cd1a2b_3060286thrust24THRUST_300001_SM_1000_NS12placeholders2_6E,(_ZN41_INTERNAL_7a021579_4_k_cu_49cd1a2b_3060284cuda3std3__45__cpo4rendE - _ZN41_INTERNAL_7a021579_4_k_cu_49cd1a2b_3060286thrust24THRUST_300001_SM_1000_NS12placeholders2_6E)
_ZN41_INTERNAL_7a021579_4_k_cu_49cd1a2b_3060286thrust24THRUST_300001_SM_1000_NS12placeholders2_6E:
	.zero		1
	.type		_ZN41_INTERNAL_7a021579_4_k_cu_49cd1a2b_3060284cuda3std3__45__cpo4rendE,@object
	.size		_ZN41_INTERNAL_7a021579_4_k_cu_49cd1a2b_3060284cuda3std3__45__cpo4rendE,(_ZN41_INTERNAL_7a021579_4_k_cu_49cd1a2b_3060284cuda3std6ranges3__45__cpo9iter_swapE - _ZN41_INTERNAL_7a021579_4_k_cu_49cd1a2b_3060284cuda3std3__45__cpo4rendE)
_ZN41_INTERNAL_7a021579_4_k_cu_49cd1a2b_3060284cuda3std3__45__cpo4rendE:
	.zero		1
	.type		_ZN41_INTERNAL_7a021579_4_k_cu_49cd1a2b_3060284cuda3std6ranges3__45__cpo9iter_swapE,@object
	.size		_ZN41_INTERNAL_7a021579_4_k_cu_49cd1a2b_3060284cuda3std6ranges3__45__cpo9iter_swapE,(_ZN41_INTERNAL_7a021579_4_k_cu_49cd1a2b_3060284cuda3std3__48unexpectE - _ZN41_INTERNAL_7a021579_4_k_cu_49cd1a2b_3060284cuda3std6ranges3__45__cpo9iter_swapE)
_ZN41_INTERNAL_7a021579_4_k_cu_49cd1a2b_3060284cuda3std6ranges3__45__cpo9iter_swapE:
	.zero		1
	.type		_ZN41_INTERNAL_7a021579_4_k_cu_49cd1a2b_3060284cuda3std3__48unexpectE,@object
	.size		_ZN41_INTERNAL_7a021579_4_k_cu_49cd1a2b_3060284cuda3std3__48unexpectE,(_ZN41_INTERNAL_7a021579_4_k_cu_49cd1a2b_3060286thrust24THRUST_300001_SM_1000_NS8cuda_cub3parE - _ZN41_INTERNAL_7a021579_4_k_cu_49cd1a2b_3060284cuda3std3__48unexpectE)
_ZN41_INTERNAL_7a021579_4_k_cu_49cd1a2b_3060284cuda3std3__48unexpectE:
	.zero		1
	.type		_ZN41_INTERNAL_7a021579_4_k_cu_49cd1a2b_3060286thrust24THRUST_300001_SM_1000_NS8cuda_cub3parE,@object
	.size		_ZN41_INTERNAL_7a021579_4_k_cu_49cd1a2b_3060286thrust24THRUST_300001_SM_1000_NS8cuda_cub3parE,(_ZN41_INTERNAL_7a021579_4_k_cu_49cd1a2b_3060286thrust24THRUST_300001_SM_1000_NS12placeholders2_4E - _ZN41_INTERNAL_7a021579_4_k_cu_49cd1a2b_3060286thrust24THRUST_300001_SM_1000_NS8cuda_cub3parE)
_ZN41_INTERNAL_7a021579_4_k_cu_49cd1a2b_3060286thrust24THRUST_300001_SM_1000_NS8cuda_cub3parE:
	.zero		1
	.type		_ZN41_INTERNAL_7a021579_4_k_cu_49cd1a2b_3060286thrust24THRUST_300001_SM_1000_NS12placeholders2_4E,@object
	.size		_ZN41_INTERNAL_7a021579_4_k_cu_49cd1a2b_3060286thrust24THRUST_300001_SM_1000_NS12placeholders2_4E,(_ZN41_INTERNAL_7a021579_4_k_cu_49cd1a2b_3060284cuda3std3__45__cpo4cendE - _ZN41_INTERNAL_7a021579_4_k_cu_49cd1a2b_3060286thrust24THRUST_300001_SM_1000_NS12placeholders2_4E)
_ZN41_INTERNAL_7a021579_4_k_cu_49cd1a2b_3060286thrust24THRUST_300001_SM_1000_NS12placeholders2_4E:
	.zero		1
	.type		_ZN41_INTERNAL_7a021579_4_k_cu_49cd1a2b_3060284cuda3std3__45__cpo4cendE,@object
	.size		_ZN41_INTERNAL_7a021579_4_k_cu_49cd1a2b_3060284cuda3std3__45__cpo4cendE,(_ZN41_INTERNAL_7a021579_4_k_cu_49cd1a2b_3060284cuda3std6ranges3__45__cpo4cendE - _ZN41_INTERNAL_7a021579_4_k_cu_49cd1a2b_3060284cuda3std3__45__cpo4cendE)
_ZN41_INTERNAL_7a021579_4_k_cu_49cd1a2b_3060284cuda3std3__45__cpo4cendE:
	.zero		1
	.type		_ZN41_INTERNAL_7a021579_4_k_cu_49cd1a2b_3060284cuda3std6ranges3__45__cpo4cendE,@object
	.size		_ZN41_INTERNAL_7a021579_4_k_cu_49cd1a2b_3060284cuda3std6ranges3__45__cpo4cendE,(_ZN41_INTERNAL_7a021579_4_k_cu_49cd1a2b_3060284cuda3std3__420unreachable_sentinelE - _ZN41_INTERNAL_7a021579_4_k_cu_49cd1a2b_3060284cuda3std6ranges3__45__cpo4cendE)
_ZN41_INTERNAL_7a021579_4_k_cu_49cd1a2b_3060284cuda3std6ranges3__45__cpo4cendE:
	.zero		1
	.type		_ZN41_INTERNAL_7a021579_4_k_cu_49cd1a2b_3060284cuda3std3__420unreachable_sentinelE,@object
	.size		_ZN41_INTERNAL_7a021579_4_k_cu_49cd1a2b_3060284cuda3std3__420unreachable_sentinelE,(_ZN41_INTERNAL_7a021579_4_k_cu_49cd1a2b_3060284cuda3std6ranges3__45__cpo5ssizeE - _ZN41_INTERNAL_7a021579_4_k_cu_49cd1a2b_3060284cuda3std3__420unreachable_sentinelE)
_ZN41_INTERNAL_7a021579_4_k_cu_49cd1a2b_3060284cuda3std3__420unreachable_sentinelE:
	.zero		1
	.type		_ZN41_INTERNAL_7a021579_4_k_cu_49cd1a2b_3060284cuda3std6ranges3__45__cpo5ssizeE,@object
	.size		_ZN41_INTERNAL_7a021579_4_k_cu_49cd1a2b_3060284cuda3std6ranges3__45__cpo5ssizeE,(_ZN41_INTERNAL_7a021579_4_k_cu_49cd1a2b_3060286thrust24THRUST_300001_SM_1000_NS12placeholders2_8E - _ZN41_INTERNAL_7a021579_4_k_cu_49cd1a2b_3060284cuda3std6ranges3__45__cpo5ssizeE)
_ZN41_INTERNAL_7a021579_4_k_cu_49cd1a2b_3060284cuda3std6ranges3__45__cpo5ssizeE:
	.zero		1
	.type		_ZN41_INTERNAL_7a021579_4_k_cu_49cd1a2b_3060286thrust24THRUST_300001_SM_1000_NS12placeholders2_8E,@object
	.size		_ZN41_INTERNAL_7a021579_4_k_cu_49cd1a2b_3060286thrust24THRUST_300001_SM_1000_NS12placeholders2_8E,(_ZN41_INTERNAL_7a021579_4_k_cu_49cd1a2b_3060284cuda3std3__45__cpo5crendE - _ZN41_INTERNAL_7a021579_4_k_cu_49cd1a2b_3060286thrust24THRUST_300001_SM_1000_NS12placeholders2_8E)
_ZN41_INTERNAL_7a021579_4_k_cu_49cd1a2b_3060286thrust24THRUST_300001_SM_1000_NS12placeholders2_8E:
	.zero		1
	.type		_ZN41_INTERNAL_7a021579_4_k_cu_49cd1a2b_3060284cuda3std3__45__cpo5crendE,@object
	.size		_ZN41_INTERNAL_7a021579_4_k_cu_49cd1a2b_3060284cuda3std3__45__cpo5crendE,(_ZN41_INTERNAL_7a021579_4_k_cu_49cd1a2b_3060284cuda3std6ranges3__45__cpo4prevE - _ZN41_INTERNAL_7a021579_4_k_cu_49cd1a2b_3060284cuda3std3__45__cpo5crendE)
_ZN41_INTERNAL_7a021579_4_k_cu_49cd1a2b_3060284cuda3std3__45__cpo5crendE:
	.zero		1
	.type		_ZN41_INTERNAL_7a021579_4_k_cu_49cd1a2b_3060284cuda3std6ranges3__45__cpo4prevE,@object
	.size		_ZN41_INTERNAL_7a021579_4_k_cu_49cd1a2b_3060284cuda3std6ranges3__45__cpo4prevE,(_ZN41_INTERNAL_7a021579_4_k_cu_49cd1a2b_3060284cuda3std6ranges3__45__cpo9iter_moveE - _ZN41_INTERNAL_7a021579_4_k_cu_49cd1a2b_3060284cuda3std6ranges3__45__cpo4prevE)
_ZN41_INTERNAL_7a021579_4_k_cu_49cd1a2b_3060284cuda3std6ranges3__45__cpo4prevE:
	.zero		1
	.type		_ZN41_INTERNAL_7a021579_4_k_cu_49cd1a2b_3060284cuda3std6ranges3__45__cpo9iter_moveE,@object
	.size		_ZN41_INTERNAL_7a021579_4_k_cu_49cd1a2b_3060284cuda3std6ranges3__45__cpo9iter_moveE,(_ZN41_INTERNAL_7a021579_4_k_cu_49cd1a2b_3060286thrust24THRUST_300001_SM_1000_NS6system6detail10sequential3seqE - _ZN41_INTERNAL_7a021579_4_k_cu_49cd1a2b_3060284cuda3std6ranges3__45__cpo9iter_moveE)
_ZN41_INTERNAL_7a021579_4_k_cu_49cd1a2b_3060284cuda3std6ranges3__45__cpo9iter_moveE:
	.zero		1
	.type		_ZN41_INTERNAL_7a021579_4_k_cu_49cd1a2b_3060286thrust24THRUST_300001_SM_1000_NS6system6detail10sequential3seqE,@object
	.size		_ZN41_INTERNAL_7a021579_4_k_cu_49cd1a2b_3060286thrust24THRUST_300001_SM_1000_NS6system6detail10sequential3seqE,(.L_31 - _ZN41_INTERNAL_7a021579_4_k_cu_49cd1a2b_3060286thrust24THRUST_300001_SM_1000_NS6system6detail10sequential3seqE)
_ZN41_INTERNAL_7a021579_4_k_cu_49cd1a2b_3060286thrust24THRUST_300001_SM_1000_NS6system6detail10sequential3seqE:
	.zero		1
.L_31:


//--------------------- .nv.constant0._ZN3cub18CUB_300001_SM_10006detail11EmptyKernelIvEEvv --------------------------
	.section	.nv.constant0._ZN3cub18CUB_300001_SM_10006detail11EmptyKernelIvEEvv,"a",@progbits
	.sectionflags	@""
	.align	4
.nv.constant0._ZN3cub18CUB_300001_SM_10006detail11EmptyKernelIvEEvv:
	.zero		896


//--------------------- SYMBOLS --------------------------

	.type		.nv.reservedSmem.offset0,@object
	.size		.nv.reservedSmem.offset0,0x4
